//
// Generated by NVIDIA NVVM Compiler
//
// Compiler Build ID: CL-36424714
// Cuda compilation tools, release 13.0, V13.0.88
// Based on NVVM 20.0.0
//

.version 9.0
.target sm_100
.address_size 64

	// .globl	_Z11cuda_vecAddPfS_S_i

.visible .entry _Z11cuda_vecAddPfS_S_i(
	.param .u64 .ptr .align 1 _Z11cuda_vecAddPfS_S_i_param_0,
	.param .u64 .ptr .align 1 _Z11cuda_vecAddPfS_S_i_param_1,
	.param .u64 .ptr .align 1 _Z11cuda_vecAddPfS_S_i_param_2,
	.param .u32 _Z11cuda_vecAddPfS_S_i_param_3
)
{
	.reg .b32 	%r<7>;
	.reg .b32 	%f<4>;
	.reg .b64 	%rd<11>;

	ld.param.u64 	%rd1, [_Z11cuda_vecAddPfS_S_i_param_0];
	ld.param.u64 	%rd2, [_Z11cuda_vecAddPfS_S_i_param_1];
	ld.param.u64 	%rd3, [_Z11cuda_vecAddPfS_S_i_param_2];
	ld.param.u32 	%r1, [_Z11cuda_vecAddPfS_S_i_param_3];
	cvta.to.global.u64 	%rd4, %rd3;
	cvta.to.global.u64 	%rd5, %rd2;
	cvta.to.global.u64 	%rd6, %rd1;
	mov.u32 	%r2, %ctaid.x;
	mov.u32 	%r3, %ntid.x;
	mov.u32 	%r4, %tid.x;
	mad.lo.s32 	%r5, %r2, %r3, %r4;
	add.s32 	%r6, %r5, %r1;
	mul.wide.s32 	%rd7, %r6, 4;
	add.s64 	%rd8, %rd6, %rd7;
	ld.global.f32 	%f1, [%rd8];
	add.s64 	%rd9, %rd5, %rd7;
	ld.global.f32 	%f2, [%rd9];
	add.f32 	%f3, %f1, %f2;
	add.s64 	%rd10, %rd4, %rd7;
	st.global.f32 	[%rd10], %f3;
	ret;

}


// ===== COMPILED SASS (sm_100) =====

	.target	sm_100

	.elftype	@"ET_EXEC"


//--------------------- .note.nv.tkinfo           --------------------------
	.section	.note.nv.tkinfo,"",@"SHT_NOTE"
	.sectionflags	@"SHF_NOTE_NV_TKINFO"
	.tkinfo
        /*0018*/ 	.word	0x00000002
        /*0030*/ 	.string	""
        /*0030*/ 	.string	"ptxas"
        /*0030*/ 	.string	"Cuda compilation tools, release 13.0, V13.0.88"
        /*0030*/ 	.string	"Build cuda_13.0.r13.0/compiler.36424714_0"
        /*0030*/ 	.string	"-arch sm_100 -m 64 "



//--------------------- .note.nv.cuinfo           --------------------------
	.section	.note.nv.cuinfo,"",@"SHT_NOTE"
	.sectionflags	@"SHF_NOTE_NV_CUINFO"
        /*0018*/ 	.short	0x0002
        /*001a*/ 	.short	0x0064
        /*001c*/ 	.short	0x0082
	.zero		2


//--------------------- .nv.info                  --------------------------
	.section	.nv.info,"",@"SHT_CUDA_INFO"
	.align	4


	//----- nvinfo : EIATTR_REGCOUNT
	.align		4
        /*0000*/ 	.byte	0x04, 0x2f
        /*0002*/ 	.short	(.L_1 - .L_0)
	.align		4
.L_0:
        /*0004*/ 	.word	index@(_Z11cuda_vecAddPfS_S_i)
        /*0008*/ 	.word	0x0000000c


	//----- nvinfo : EIATTR_FRAME_SIZE
	.align		4
.L_1:
        /*000c*/ 	.byte	0x04, 0x11
        /*000e*/ 	.short	(.L_3 - .L_2)
	.align		4
.L_2:
        /*0010*/ 	.word	index@(_Z11cuda_vecAddPfS_S_i)
        /*0014*/ 	.word	0x00000000


	//----- nvinfo : EIATTR_MIN_STACK_SIZE
	.align		4
.L_3:
        /*0018*/ 	.byte	0x04, 0x12
        /*001a*/ 	.short	(.L_5 - .L_4)
	.align		4
.L_4:
        /*001c*/ 	.word	index@(_Z11cuda_vecAddPfS_S_i)
        /*0020*/ 	.word	0x00000000
.L_5:


//--------------------- .nv.compat                --------------------------
	.section	.nv.compat,"",@"SHT_CUDA_COMPAT_INFO"
	.align	4
        /*0000*/ 	.byte	0x02, 0x09, 0x00, 0x00, 0x02, 0x02, 0x01, 0x00, 0x02, 0x05, 0x05, 0x00, 0x03, 0x07, 0x01, 0x01
        /*0010*/ 	.byte	0x02, 0x03, 0x00, 0x00, 0x02, 0x06, 0x01, 0x00, 0x04, 0x0b, 0x08, 0x00, 0x09, 0x00, 0x00, 0x00
        /*0020*/ 	.byte	0x00, 0x00, 0x00, 0x00


//--------------------- .nv.info._Z11cuda_vecAddPfS_S_i --------------------------
	.section	.nv.info._Z11cuda_vecAddPfS_S_i,"",@"SHT_CUDA_INFO"
	.sectionflags	@""
	.align	4


	//----- nvinfo : EIATTR_CUDA_API_VERSION
	.align		4
        /*0000*/ 	.byte	0x04, 0x37
        /*0002*/ 	.short	(.L_7 - .L_6)
.L_6:
        /*0004*/ 	.word	0x00000082


	//----- nvinfo : EIATTR_KPARAM_INFO
	.align		4
.L_7:
        /*0008*/ 	.byte	0x04, 0x17
        /*000a*/ 	.short	(.L_9 - .L_8)
.L_8:
        /*000c*/ 	.word	0x00000000
        /*0010*/ 	.short	0x0003
        /*0012*/ 	.short	0x0018
        /*0014*/ 	.byte	0x00, 0xf0, 0x11, 0x00


	//----- nvinfo : EIATTR_KPARAM_INFO
	.align		4
.L_9:
        /*0018*/ 	.byte	0x04, 0x17
        /*001a*/ 	.short	(.L_11 - .L_10)
.L_10:
        /*001c*/ 	.word	0x00000000
        /*0020*/ 	.short	0x0002
        /*0022*/ 	.short	0x0010
        /*0024*/ 	.byte	0x00, 0xf5, 0x21, 0x00


	//----- nvinfo : EIATTR_KPARAM_INFO
	.align		4
.L_11:
        /*0028*/ 	.byte	0x04, 0x17
        /*002a*/ 	.short	(.L_13 - .L_12)
.L_12:
        /*002c*/ 	.word	0x00000000
        /*0030*/ 	.short	0x0001
        /*0032*/ 	.short	0x0008
        /*0034*/ 	.byte	0x00, 0xf5, 0x21, 0x00


	//----- nvinfo : EIATTR_KPARAM_INFO
	.align		4
.L_13:
        /*0038*/ 	.byte	0x04, 0x17
        /*003a*/ 	.short	(.L_15 - .L_14)
.L_14:
        /*003c*/ 	.word	0x00000000
        /*0040*/ 	.short	0x0000
        /*0042*/ 	.short	0x0000
        /*0044*/ 	.byte	0x00, 0xf5, 0x21, 0x00


	//----- nvinfo : EIATTR_SPARSE_MMA_MASK
	.align		4
.L_15:
        /*0048*/ 	.byte	0x03, 0x50
        /*004a*/ 	.short	0x0000


	//----- nvinfo : EIATTR_MAXREG_COUNT
	.align		4
        /*004c*/ 	.byte	0x03, 0x1b
        /*004e*/ 	.short	0x00ff


	//----- nvinfo : EIATTR_MERCURY_ISA_VERSION
	.align		4
        /*0050*/ 	.byte	0x03, 0x5f
        /*0052*/ 	.short	0x0101


	//----- nvinfo : EIATTR_VRC_CTA_INIT_COUNT
	.align		4
        /*0054*/ 	.byte	0x02, 0x4a
	.zero		1
	.zero		1


	//----- nvinfo : EIATTR_EXIT_INSTR_OFFSETS
	.align		4
        /*0058*/ 	.byte	0x04, 0x1c
        /*005a*/ 	.short	(.L_17 - .L_16)


	//   ....[0]....
.L_16:
        /*005c*/ 	.word	0x00000120


	//----- nvinfo : EIATTR_CBANK_PARAM_SIZE
	.align		4
.L_17:
        /*0060*/ 	.byte	0x03, 0x19
        /*0062*/ 	.short	0x001c


	//----- nvinfo : EIATTR_PARAM_CBANK
	.align		4
        /*0064*/ 	.byte	0x04, 0x0a
        /*0066*/ 	.short	(.L_19 - .L_18)
	.align		4
.L_18:
        /*0068*/ 	.word	index@(.nv.constant0._Z11cuda_vecAddPfS_S_i)
        /*006c*/ 	.short	0x0380
        /*006e*/ 	.short	0x001c


	//----- nvinfo : EIATTR_SW_WAR
	.align		4
.L_19:
        /*0070*/ 	.byte	0x04, 0x36
        /*0072*/ 	.short	(.L_21 - .L_20)
.L_20:
        /*0074*/ 	.word	0x00000008
.L_21:


//--------------------- .nv.callgraph             --------------------------
	.section	.nv.callgraph,"",@"SHT_CUDA_CALLGRAPH"
	.align	4
	.sectionentsize	8
	.align		4
        /*0000*/ 	.word	0x00000000
	.align		4
        /*0004*/ 	.word	0xffffffff
	.align		4
        /*0008*/ 	.word	0x00000000
	.align		4
        /*000c*/ 	.word	0xfffffffe
	.align		4
        /*0010*/ 	.word	0x00000000
	.align		4
        /*0014*/ 	.word	0xfffffffd
	.align		4
        /*0018*/ 	.word	0x00000000
	.align		4
        /*001c*/ 	.word	0xfffffffc


//--------------------- .text._Z11cuda_vecAddPfS_S_i --------------------------
	.section	.text._Z11cuda_vecAddPfS_S_i,"ax",@progbits
	.align	128
        .global         _Z11cuda_vecAddPfS_S_i
        .type           _Z11cuda_vecAddPfS_S_i,@function
        .size           _Z11cuda_vecAddPfS_S_i,(.L_x_1 - _Z11cuda_vecAddPfS_S_i)
        .other          _Z11cuda_vecAddPfS_S_i,@"STO_CUDA_ENTRY STV_DEFAULT"
_Z11cuda_vecAddPfS_S_i:
.text._Z11cuda_vecAddPfS_S_i:
[----:B------:R-:W-:Y:S01]  /*0000*/  LDC R1, c[0x0][0x37c] ;  /* 0x0000df00ff017b82 */ /* 0x000fe20000000800 */
[----:B------:R-:W0:Y:S07]  /*0010*/  S2R R7, SR_TID.X ;  /* 0x0000000000077919 */ /* 0x000e2e0000002100 */
[----:B------:R-:W0:Y:S01]  /*0020*/  S2UR UR6, SR_CTAID.X ;  /* 0x00000000000679c3 */ /* 0x000e220000002500 */
[----:B------:R-:W1:Y:S01]  /*0030*/  LDCU UR7, c[0x0][0x398] ;  /* 0x00007300ff0777ac */ /* 0x000e620008000800 */
[----:B------:R-:W2:Y:S06]  /*0040*/  LDCU.64 UR4, c[0x0][0x358] ;  /* 0x00006b00ff0477ac */ /* 0x000eac0008000a00 */
[----:B------:R-:W0:Y:S08]  /*0050*/  LDC R0, c[0x0][0x360] ;  /* 0x0000d800ff007b82 */ /* 0x000e300000000800 */
[----:B------:R-:W3:Y:S08]  /*0060*/  LDC.64 R2, c[0x0][0x380] ;  /* 0x0000e000ff027b82 */ /* 0x000ef00000000a00 */
[----:B------:R-:W4:Y:S01]  /*0070*/  LDC.64 R4, c[0x0][0x388] ;  /* 0x0000e200ff047b82 */ /* 0x000f220000000a00 */
[----:B0-----:R-:W-:-:S07]  /*0080*/  IMAD R0, R0, UR6, R7 ;  /* 0x0000000600007c24 */ /* 0x001fce000f8e0207 */
[----:B------:R-:W0:Y:S01]  /*0090*/  LDC.64 R6, c[0x0][0x390] ;  /* 0x0000e400ff067b82 */ /* 0x000e220000000a00 */
[----:B-1----:R-:W-:-:S05]  /*00a0*/  IADD3 R9, PT, PT, R0, UR7, RZ ;  /* 0x0000000700097c10 */ /* 0x002fca000fffe0ff */
[----:B---3--:R-:W-:-:S04]  /*00b0*/  IMAD.WIDE R2, R9, 0x4, R2 ;  /* 0x0000000409027825 */ /* 0x008fc800078e0202 */
[C---:B----4-:R-:W-:Y:S02]  /*00c0*/  IMAD.WIDE R4, R9.reuse, 0x4, R4 ;  /* 0x0000000409047825 */ /* 0x050fe400078e0204 */
[----:B--2---:R-:W2:Y:S04]  /*00d0*/  LDG.E R2, desc[UR4][R2.64] ;  /* 0x0000000402027981 */ /* 0x004ea8000c1e1900 */
[----:B------:R-:W2:Y:S01]  /*00e0*/  LDG.E R5, desc[UR4][R4.64] ;  /* 0x0000000404057981 */ /* 0x000ea2000c1e1900 */
[----:B0-----:R-:W-:-:S04]  /*00f0*/  IMAD.WIDE R6, R9, 0x4, R6 ;  /* 0x0000000409067825 */ /* 0x001fc800078e0206 */
[----:B--2---:R-:W-:-:S05]  /*0100*/  FADD R9, R2, R5 ;  /* 0x0000000502097221 */ /* 0x004fca0000000000 */
[----:B------:R-:W-:Y:S01]  /*0110*/  STG.E desc[UR4][R6.64], R9 ;  /* 0x0000000906007986 */ /* 0x000fe2000c101904 */
[----:B------:R-:W-:Y:S05]  /*0120*/  EXIT ;  /* 0x000000000000794d */ /* 0x000fea0003800000 */
.L_x_0:
[----:B------:R-:W-:-:S00]  /*0130*/  BRA `(.L_x_0) ;  /* 0xfffffffc00fc7947 */ /* 0x000fc0000383ffff */
[----:B------:R-:W-:-:S00]  /*0140*/  NOP ;  /* 0x0000000000007918 */ /* 0x000fc00000000000 */
        /* <DEDUP_REMOVED lines=11> */
.L_x_1:


//--------------------- .nv.shared.reserved.0     --------------------------
	.section	.nv.shared.reserved.0,"aw",@nobits
	.weak		__nv_reservedSMEM_offset_0_alias
	.size		__nv_reservedSMEM_offset_0_alias, 0, 64
	.other		__nv_reservedSMEM_offset_0_alias,@"STO_CUDA_RESERVED_SHARED STV_DEFAULT"
__nv_reservedSMEM_offset_0_alias:
	.zero		0
	.zero		64


//--------------------- .nv.constant0._Z11cuda_vecAddPfS_S_i --------------------------
	.section	.nv.constant0._Z11cuda_vecAddPfS_S_i,"a",@progbits
	.sectionflags	@""
	.align	4
.nv.constant0._Z11cuda_vecAddPfS_S_i:
	.zero		924


//--------------------- SYMBOLS --------------------------

	.type		.nv.reservedSmem.offset0,@object
	.size		.nv.reservedSmem.offset0,0x4
